	.headerflags	@"EF_CUDA_TEXMODE_UNIFIED EF_CUDA_64BIT_ADDRESS EF_CUDA_ACCELERATORS EF_CUDA_SM90 EF_CUDA_VIRTUAL_SM(EF_CUDA_SM90)"
	.elftype	@"ET_EXEC"


//--------------------- .nv.info                  --------------------------
	.section	.nv.info,"",@"SHT_CUDA_INFO"
	.align	4


	//----- nvinfo : EIATTR_REGCOUNT
	.align		4
        /*0000*/ 	.byte	0x04, 0x2f
        /*0002*/ 	.short	(.L_1 - .L_0)
	.align		4
.L_0:
        /*0004*/ 	.word	index@(triton_poi_fused_repeat_6)
        /*0008*/ 	.word	0x0000000c


	//----- nvinfo : EIATTR_MIN_STACK_SIZE
	.align		4
.L_1:
        /*000c*/ 	.byte	0x04, 0x12
        /*000e*/ 	.short	(.L_3 - .L_2)
	.align		4
.L_2:
        /*0010*/ 	.word	index@(triton_poi_fused_repeat_6)
        /*0014*/ 	.word	0x00000000


	//----- nvinfo : EIATTR_FRAME_SIZE
	.align		4
.L_3:
        /*0018*/ 	.byte	0x04, 0x11
        /*001a*/ 	.short	(.L_5 - .L_4)
	.align		4
.L_4:
        /*001c*/ 	.word	index@(triton_poi_fused_repeat_6)
        /*0020*/ 	.word	0x00000000


	//----- nvinfo : EIATTR_MIN_STACK_SIZE
	.align		4
.L_5:
        /*0024*/ 	.byte	0x04, 0x12
        /*0026*/ 	.short	(.L_7 - .L_6)
	.align		4
.L_6:
        /*0028*/ 	.word	index@(triton_poi_fused_repeat_6)
        /*002c*/ 	.word	0x00000000
.L_7:


//--------------------- .nv.info.triton_poi_fused_repeat_6 --------------------------
	.section	.nv.info.triton_poi_fused_repeat_6,"",@"SHT_CUDA_INFO"
	.sectionflags	@""
	.align	4


	//----- nvinfo : EIATTR_CUDA_API_VERSION
	.align		4
        /*0000*/ 	.byte	0x04, 0x37
        /*0002*/ 	.short	(.L_9 - .L_8)
.L_8:
        /*0004*/ 	.word	0x0000007c


	//----- nvinfo : EIATTR_KPARAM_INFO
	.align		4
.L_9:
        /*0008*/ 	.byte	0x04, 0x17
        /*000a*/ 	.short	(.L_11 - .L_10)
.L_10:
        /*000c*/ 	.word	0x00000000
        /*0010*/ 	.short	0x0002
        /*0012*/ 	.short	0x0010
        /*0014*/ 	.byte	0x00, 0xf0, 0x11, 0x00


	//----- nvinfo : EIATTR_KPARAM_INFO
	.align		4
.L_11:
        /*0018*/ 	.byte	0x04, 0x17
        /*001a*/ 	.short	(.L_13 - .L_12)
.L_12:
        /*001c*/ 	.word	0x00000000
        /*0020*/ 	.short	0x0001
        /*0022*/ 	.short	0x0008
        /*0024*/ 	.byte	0x00, 0xf4, 0x21, 0x00


	//----- nvinfo : EIATTR_KPARAM_INFO
	.align		4
.L_13:
        /*0028*/ 	.byte	0x04, 0x17
        /*002a*/ 	.short	(.L_15 - .L_14)
.L_14:
        /*002c*/ 	.word	0x00000000
        /*0030*/ 	.short	0x0000
        /*0032*/ 	.short	0x0000
        /*0034*/ 	.byte	0x00, 0xf4, 0x21, 0x00


	//----- nvinfo : EIATTR_SPARSE_MMA_MASK
	.align		4
.L_15:
        /*0038*/ 	.byte	0x03, 0x50
        /*003a*/ 	.short	0x0000


	//----- nvinfo : EIATTR_MAXREG_COUNT
	.align		4
        /*003c*/ 	.byte	0x03, 0x1b
        /*003e*/ 	.short	0x00ff


	//----- nvinfo : EIATTR_EXIT_INSTR_OFFSETS
	.align		4
        /*0040*/ 	.byte	0x04, 0x1c
        /*0042*/ 	.short	(.L_17 - .L_16)


	//   ....[0]....
.L_16:
        /*0044*/ 	.word	0x00000220


	//   ....[1]....
        /*0048*/ 	.word	0x00000240


	//----- nvinfo : EIATTR_REQNTID
	.align		4
.L_17:
        /*004c*/ 	.byte	0x04, 0x10
        /*004e*/ 	.short	(.L_19 - .L_18)
.L_18:
        /*0050*/ 	.word	0x00000080
        /*0054*/ 	.word	0x00000001
        /*0058*/ 	.word	0x00000001


	//----- nvinfo : EIATTR_CRS_STACK_SIZE
	.align		4
.L_19:
        /*005c*/ 	.byte	0x04, 0x1e
        /*005e*/ 	.short	(.L_21 - .L_20)
.L_20:
        /*0060*/ 	.word	0x00000000


	//----- nvinfo : EIATTR_CBANK_PARAM_SIZE
	.align		4
.L_21:
        /*0064*/ 	.byte	0x03, 0x19
        /*0066*/ 	.short	0x0014


	//----- nvinfo : EIATTR_PARAM_CBANK
	.align		4
        /*0068*/ 	.byte	0x04, 0x0a
        /*006a*/ 	.short	(.L_23 - .L_22)
	.align		4
.L_22:
        /*006c*/ 	.word	index@(.nv.constant0.triton_poi_fused_repeat_6)
        /*0070*/ 	.short	0x0210
        /*0072*/ 	.short	0x0014


	//----- nvinfo : EIATTR_SW_WAR
	.align		4
.L_23:
        /*0074*/ 	.byte	0x04, 0x36
        /*0076*/ 	.short	(.L_25 - .L_24)
.L_24:
        /*0078*/ 	.word	0x00000008
.L_25:


//--------------------- .nv.callgraph             --------------------------
	.section	.nv.callgraph,"",@"SHT_CUDA_CALLGRAPH"
	.align	4
	.sectionentsize	8
	.align		4
        /*0000*/ 	.word	0x00000000
	.align		4
        /*0004*/ 	.word	0xffffffff
	.align		4
        /*0008*/ 	.word	0x00000000
	.align		4
        /*000c*/ 	.word	0xfffffffe
	.align		4
        /*0010*/ 	.word	0x00000000
	.align		4
        /*0014*/ 	.word	0xfffffffd
	.align		4
        /*0018*/ 	.word	0x00000000
	.align		4
        /*001c*/ 	.word	0xfffffffc


//--------------------- .text.triton_poi_fused_repeat_6 --------------------------
	.section	.text.triton_poi_fused_repeat_6,"ax",@progbits
	.align	128
        .global         triton_poi_fused_repeat_6
        .type           triton_poi_fused_repeat_6,@function
        .size           triton_poi_fused_repeat_6,(.L_x_3 - triton_poi_fused_repeat_6)
        .other          triton_poi_fused_repeat_6,@"STO_CUDA_ENTRY STV_DEFAULT"
triton_poi_fused_repeat_6:
.text.triton_poi_fused_repeat_6:
[----:B------:R-:W0:Y:S02]  /*0000*/  LDC R1, c[0x0][0x28] ;  /* 0x00000a00ff017b82 */ /* 0x000e240000000800 */
[----:B------:R-:W1:Y:S01]  /*0010*/  S2R R0, SR_TID.X ;  /* 0x0000000000007919 */ /* 0x000e620000002100 */
[----:B------:R-:W2:Y:S01]  /*0020*/  LDC.64 R4, c[0x0][0x218] ;  /* 0x00008600ff047b82 */ /* 0x000ea20000000a00 */
[----:B------:R-:W-:Y:S01]  /*0030*/  ULDC.64 UR4, c[0x0][0x208] ;  /* 0x0000820000047ab9 */ /* 0x000fe20000000a00 */
[----:B------:R-:W-:Y:S01]  /*0040*/  BSSY B0, `(.L_x_0) ;  /* 0x000001d000007945 */ /* 0x000fe20003800000 */
[----:B------:R-:W3:Y:S01]  /*0050*/  S2R R7, SR_CTAID.X ;  /* 0x0000000000077919 */ /* 0x000ee20000002500 */
[----:B-1----:R-:W-:-:S05]  /*0060*/  LOP3.LUT R0, R0, 0x7f, RZ, 0xc0, !PT ;  /* 0x0000007f00007812 */ /* 0x002fca00078ec0ff */
[----:B---3--:R-:W-:-:S04]  /*0070*/  IMAD R7, R7, 0x80, R0 ;  /* 0x0000008007077824 */ /* 0x008fc800078e0200 */
[C---:B--2---:R-:W-:Y:S01]  /*0080*/  IMAD.WIDE R4, R7.reuse, 0x4, R4 ;  /* 0x0000000407047825 */ /* 0x044fe200078e0204 */
[----:B------:R-:W-:Y:S02]  /*0090*/  SHF.R.S32.HI R0, RZ, 0x1f, R7 ;  /* 0x0000001fff007819 */ /* 0x000fe40000011407 */
[----:B------:R-:W-:Y:S02]  /*00a0*/  ISETP.GE.AND P0, PT, R7, 0x200, PT ;  /* 0x000002000700780c */ /* 0x000fe40003f06270 */
[----:B------:R-:W-:-:S04]  /*00b0*/  LEA.HI R0, R0, R7, RZ, 0x7 ;  /* 0x0000000700007211 */ /* 0x000fc800078f38ff */
[C---:B------:R-:W-:Y:S01]  /*00c0*/  LOP3.LUT R2, R0.reuse, 0x80, RZ, 0xc0, !PT ;  /* 0x0000008000027812 */ /* 0x040fe200078ec0ff */
[----:B------:R-:W-:-:S04]  /*00d0*/  IMAD.SHL.U32 R0, R0, 0x4, RZ ;  /* 0x0000000400007824 */ /* 0x000fc800078e00ff */
[----:B------:R-:W-:Y:S01]  /*00e0*/  IMAD.IADD R6, R7, 0x1, -R2 ;  /* 0x0000000107067824 */ /* 0x000fe200078e0a02 */
[----:B------:R-:W-:Y:S01]  /*00f0*/  LOP3.LUT R0, R0, 0xfffffe00, RZ, 0xc0, !PT ;  /* 0xfffffe0000007812 */ /* 0x000fe200078ec0ff */
[----:B------:R-:W-:-:S03]  /*0100*/  IMAD.MOV.U32 R7, RZ, RZ, RZ ;  /* 0x000000ffff077224 */ /* 0x000fc600078e00ff */
[----:B------:R-:W-:-:S04]  /*0110*/  PRMT R2, R6, 0x8880, RZ ;  /* 0x0000888006027816 */ /* 0x000fc800000000ff */
[----:B------:R-:W-:-:S04]  /*0120*/  PRMT R2, R2, 0x7710, RZ ;  /* 0x0000771002027816 */ /* 0x000fc800000000ff */
[----:B------:R-:W-:-:S04]  /*0130*/  SHF.R.U32.HI R2, RZ, 0xa, R2 ;  /* 0x0000000aff027819 */ /* 0x000fc80000011602 */
[----:B------:R-:W-:-:S05]  /*0140*/  LOP3.LUT R3, R2, 0x1f, RZ, 0xc0, !PT ;  /* 0x0000001f02037812 */ /* 0x000fca00078ec0ff */
[----:B------:R-:W-:-:S05]  /*0150*/  IMAD.IADD R3, R6, 0x1, R3 ;  /* 0x0000000106037824 */ /* 0x000fca00078e0203 */
[----:B------:R-:W-:-:S05]  /*0160*/  LOP3.LUT R3, R3, 0xe0, RZ, 0xc0, !PT ;  /* 0x000000e003037812 */ /* 0x000fca00078ec0ff */
[----:B------:R-:W-:-:S05]  /*0170*/  IMAD.MOV R3, RZ, RZ, -R3 ;  /* 0x000000ffff037224 */ /* 0x000fca00078e0a03 */
[----:B------:R-:W-:Y:S02]  /*0180*/  PRMT R9, R3, 0x7710, RZ ;  /* 0x0000771003097816 */ /* 0x000fe400000000ff */
[----:B------:R-:W1:Y:S03]  /*0190*/  LDC.64 R2, c[0x0][0x210] ;  /* 0x00008400ff027b82 */ /* 0x000e660000000a00 */
[----:B------:R-:W-:-:S05]  /*01a0*/  IMAD.IADD R6, R6, 0x1, R9 ;  /* 0x0000000106067824 */ /* 0x000fca00078e0209 */
[----:B------:R-:W-:-:S04]  /*01b0*/  LOP3.LUT R6, R6, 0xffff, RZ, 0xc0, !PT ;  /* 0x0000ffff06067812 */ /* 0x000fc800078ec0ff */
[----:B------:R-:W-:-:S05]  /*01c0*/  PRMT R9, R6, 0x8880, RZ ;  /* 0x0000888006097816 */ /* 0x000fca00000000ff */
[----:B------:R-:W-:-:S04]  /*01d0*/  IMAD.IADD R9, R0, 0x1, R9 ;  /* 0x0000000100097824 */ /* 0x000fc800078e0209 */
[----:B-1----:R-:W-:Y:S01]  /*01e0*/  IMAD.WIDE R2, R9, 0x4, R2 ;  /* 0x0000000409027825 */ /* 0x002fe200078e0202 */
[----:B------:R-:W-:Y:S06]  /*01f0*/  @P0 BRA `(.L_x_1) ;  /* 0x0000000000040947 */ /* 0x000fec0003800000 */
[----:B------:R1:W5:Y:S02]  /*0200*/  LDG.E R7, desc[UR4][R2.64] ;  /* 0x0000000402077981 */ /* 0x000364000c1e1900 */
.L_x_1:
[----:B------:R-:W-:Y:S05]  /*0210*/  BSYNC B0 ;  /* 0x0000000000007941 */ /* 0x000fea0003800000 */
.L_x_0:
[----:B------:R-:W-:Y:S05]  /*0220*/  @P0 EXIT ;  /* 0x000000000000094d */ /* 0x000fea0003800000 */
[----:B-----5:R-:W-:Y:S01]  /*0230*/  STG.E desc[UR4][R4.64], R7 ;  /* 0x0000000704007986 */ /* 0x020fe2000c101904 */
[----:B------:R-:W-:Y:S05]  /*0240*/  EXIT ;  /* 0x000000000000794d */ /* 0x000fea0003800000 */
.L_x_2:
[----:B------:R-:W-:-:S00]  /*0250*/  BRA `(.L_x_2) ;  /* 0xfffffffc00fc7947 */ /* 0x000fc0000383ffff */
[----:B------:R-:W-:-:S00]  /*0260*/  NOP ;  /* 0x0000000000007918 */ /* 0x000fc00000000000 */
        /* <DEDUP_REMOVED lines=9> */
.L_x_3:


//--------------------- .nv.constant0.triton_poi_fused_repeat_6 --------------------------
	.section	.nv.constant0.triton_poi_fused_repeat_6,"a",@progbits
	.sectionflags	@""
	.align	4
.nv.constant0.triton_poi_fused_repeat_6:
	.zero		548
